	.headerflags	@"EF_CUDA_TEXMODE_UNIFIED EF_CUDA_64BIT_ADDRESS EF_CUDA_ACCELERATORS EF_CUDA_SM90 EF_CUDA_VIRTUAL_SM(EF_CUDA_SM90)"
	.elftype	@"ET_EXEC"


//--------------------- .nv.info                  --------------------------
	.section	.nv.info,"",@"SHT_CUDA_INFO"
	.align	4


	//----- nvinfo : EIATTR_REGCOUNT
	.align		4
        /*0000*/ 	.byte	0x04, 0x2f
        /*0002*/ 	.short	(.L_1 - .L_0)
	.align		4
.L_0:
        /*0004*/ 	.word	index@(triton_poi_fused__unsafe_index_add_29)
        /*0008*/ 	.word	0x0000001e


	//----- nvinfo : EIATTR_MIN_STACK_SIZE
	.align		4
.L_1:
        /*000c*/ 	.byte	0x04, 0x12
        /*000e*/ 	.short	(.L_3 - .L_2)
	.align		4
.L_2:
        /*0010*/ 	.word	index@(triton_poi_fused__unsafe_index_add_29)
        /*0014*/ 	.word	0x00000000


	//----- nvinfo : EIATTR_FRAME_SIZE
	.align		4
.L_3:
        /*0018*/ 	.byte	0x04, 0x11
        /*001a*/ 	.short	(.L_5 - .L_4)
	.align		4
.L_4:
        /*001c*/ 	.word	index@(triton_poi_fused__unsafe_index_add_29)
        /*0020*/ 	.word	0x00000000


	//----- nvinfo : EIATTR_MIN_STACK_SIZE
	.align		4
.L_5:
        /*0024*/ 	.byte	0x04, 0x12
        /*0026*/ 	.short	(.L_7 - .L_6)
	.align		4
.L_6:
        /*0028*/ 	.word	index@(triton_poi_fused__unsafe_index_add_29)
        /*002c*/ 	.word	0x00000000
.L_7:


//--------------------- .nv.info.triton_poi_fused__unsafe_index_add_29 --------------------------
	.section	.nv.info.triton_poi_fused__unsafe_index_add_29,"",@"SHT_CUDA_INFO"
	.sectionflags	@""
	.align	4


	//----- nvinfo : EIATTR_CUDA_API_VERSION
	.align		4
        /*0000*/ 	.byte	0x04, 0x37
        /*0002*/ 	.short	(.L_9 - .L_8)
.L_8:
        /*0004*/ 	.word	0x0000007c


	//----- nvinfo : EIATTR_KPARAM_INFO
	.align		4
.L_9:
        /*0008*/ 	.byte	0x04, 0x17
        /*000a*/ 	.short	(.L_11 - .L_10)
.L_10:
        /*000c*/ 	.word	0x00000000
        /*0010*/ 	.short	0x0004
        /*0012*/ 	.short	0x0020
        /*0014*/ 	.byte	0x00, 0xf0, 0x11, 0x00


	//----- nvinfo : EIATTR_KPARAM_INFO
	.align		4
.L_11:
        /*0018*/ 	.byte	0x04, 0x17
        /*001a*/ 	.short	(.L_13 - .L_12)
.L_12:
        /*001c*/ 	.word	0x00000000
        /*0020*/ 	.short	0x0003
        /*0022*/ 	.short	0x0018
        /*0024*/ 	.byte	0x00, 0xf4, 0x21, 0x00


	//----- nvinfo : EIATTR_KPARAM_INFO
	.align		4
.L_13:
        /*0028*/ 	.byte	0x04, 0x17
        /*002a*/ 	.short	(.L_15 - .L_14)
.L_14:
        /*002c*/ 	.word	0x00000000
        /*0030*/ 	.short	0x0002
        /*0032*/ 	.short	0x0010
        /*0034*/ 	.byte	0x00, 0xf4, 0x21, 0x00


	//----- nvinfo : EIATTR_KPARAM_INFO
	.align		4
.L_15:
        /*0038*/ 	.byte	0x04, 0x17
        /*003a*/ 	.short	(.L_17 - .L_16)
.L_16:
        /*003c*/ 	.word	0x00000000
        /*0040*/ 	.short	0x0001
        /*0042*/ 	.short	0x0008
        /*0044*/ 	.byte	0x00, 0xf4, 0x21, 0x00


	//----- nvinfo : EIATTR_KPARAM_INFO
	.align		4
.L_17:
        /*0048*/ 	.byte	0x04, 0x17
        /*004a*/ 	.short	(.L_19 - .L_18)
.L_18:
        /*004c*/ 	.word	0x00000000
        /*0050*/ 	.short	0x0000
        /*0052*/ 	.short	0x0000
        /*0054*/ 	.byte	0x00, 0xf4, 0x21, 0x00


	//----- nvinfo : EIATTR_SPARSE_MMA_MASK
	.align		4
.L_19:
        /*0058*/ 	.byte	0x03, 0x50
        /*005a*/ 	.short	0x0000


	//----- nvinfo : EIATTR_MAXREG_COUNT
	.align		4
        /*005c*/ 	.byte	0x03, 0x1b
        /*005e*/ 	.short	0x00ff


	//----- nvinfo : EIATTR_EXIT_INSTR_OFFSETS
	.align		4
        /*0060*/ 	.byte	0x04, 0x1c
        /*0062*/ 	.short	(.L_21 - .L_20)


	//   ....[0]....
.L_20:
        /*0064*/ 	.word	0x000009e0


	//----- nvinfo : EIATTR_REQNTID
	.align		4
.L_21:
        /*0068*/ 	.byte	0x04, 0x10
        /*006a*/ 	.short	(.L_23 - .L_22)
.L_22:
        /*006c*/ 	.word	0x00000080
        /*0070*/ 	.word	0x00000001
        /*0074*/ 	.word	0x00000001


	//----- nvinfo : EIATTR_CBANK_PARAM_SIZE
	.align		4
.L_23:
        /*0078*/ 	.byte	0x03, 0x19
        /*007a*/ 	.short	0x0024


	//----- nvinfo : EIATTR_PARAM_CBANK
	.align		4
        /*007c*/ 	.byte	0x04, 0x0a
        /*007e*/ 	.short	(.L_25 - .L_24)
	.align		4
.L_24:
        /*0080*/ 	.word	index@(.nv.constant0.triton_poi_fused__unsafe_index_add_29)
        /*0084*/ 	.short	0x0210
        /*0086*/ 	.short	0x0024


	//----- nvinfo : EIATTR_SW_WAR
	.align		4
.L_25:
        /*0088*/ 	.byte	0x04, 0x36
        /*008a*/ 	.short	(.L_27 - .L_26)
.L_26:
        /*008c*/ 	.word	0x00000008
.L_27:


//--------------------- .nv.callgraph             --------------------------
	.section	.nv.callgraph,"",@"SHT_CUDA_CALLGRAPH"
	.align	4
	.sectionentsize	8
	.align		4
        /*0000*/ 	.word	0x00000000
	.align		4
        /*0004*/ 	.word	0xffffffff
	.align		4
        /*0008*/ 	.word	0x00000000
	.align		4
        /*000c*/ 	.word	0xfffffffe
	.align		4
        /*0010*/ 	.word	0x00000000
	.align		4
        /*0014*/ 	.word	0xfffffffd
	.align		4
        /*0018*/ 	.word	0x00000000
	.align		4
        /*001c*/ 	.word	0xfffffffc


//--------------------- .text.triton_poi_fused__unsafe_index_add_29 --------------------------
	.section	.text.triton_poi_fused__unsafe_index_add_29,"ax",@progbits
	.align	128
        .global         triton_poi_fused__unsafe_index_add_29
        .type           triton_poi_fused__unsafe_index_add_29,@function
        .size           triton_poi_fused__unsafe_index_add_29,(.L_x_1 - triton_poi_fused__unsafe_index_add_29)
        .other          triton_poi_fused__unsafe_index_add_29,@"STO_CUDA_ENTRY STV_DEFAULT"
triton_poi_fused__unsafe_index_add_29:
.text.triton_poi_fused__unsafe_index_add_29:
[----:B------:R-:W-:Y:S01]  /*0000*/  LDC R1, c[0x0][0x28] ;  /* 0x00000a00ff017b82 */ /* 0x000fe20000000800 */
[----:B------:R-:W1:Y:S07]  /*0010*/  S2R R0, SR_TID.X ;  /* 0x0000000000007919 */ /* 0x000e6e0000002100 */
[----:B------:R-:W2:Y:S01]  /*0020*/  LDC.64 R4, c[0x0][0x210] ;  /* 0x00008400ff047b82 */ /* 0x000ea20000000a00 */
[----:B------:R-:W-:Y:S01]  /*0030*/  ULDC.64 UR4, c[0x0][0x208] ;  /* 0x0000820000047ab9 */ /* 0x000fe20000000a00 */
[----:B------:R-:W-:Y:S01]  /*0040*/  ULDC.64 UR6, c[0x0][0x218] ;  /* 0x0000860000067ab9 */ /* 0x000fe20000000a00 */
[----:B------:R-:W3:Y:S01]  /*0050*/  S2R R3, SR_CTAID.X ;  /* 0x0000000000037919 */ /* 0x000ee20000002500 */
[----:B------:R-:W-:Y:S01]  /*0060*/  ULDC.64 UR8, c[0x0][0x220] ;  /* 0x0000880000087ab9 */ /* 0x000fe20000000a00 */
[----:B-1----:R-:W-:Y:S01]  /*0070*/  IMAD.SHL.U32 R0, R0, 0x4, RZ ;  /* 0x0000000400007824 */ /* 0x002fe200078e00ff */
[----:B---3--:R-:W-:-:S04]  /*0080*/  SHF.R.S32.HI R13, RZ, 0x15, R3 ;  /* 0x00000015ff0d7819 */ /* 0x008fc80000011403 */
[----:B------:R-:W-:Y:S02]  /*0090*/  LOP3.LUT R0, R0, 0x1fc, RZ, 0xc0, !PT ;  /* 0x000001fc00007812 */ /* 0x000fe400078ec0ff */
[----:B------:R-:W-:-:S03]  /*00a0*/  SGXT R13, R13, 0x1 ;  /* 0x000000010d0d781a */ /* 0x000fc60000000200 */
[----:B------:R-:W-:-:S04]  /*00b0*/  IMAD R14, R3, 0x400, R0 ;  /* 0x00000400030e7824 */ /* 0x000fc800078e0200 */
[----:B------:R-:W-:Y:S01]  /*00c0*/  VIADD R0, R14, 0x200 ;  /* 0x000002000e007836 */ /* 0x000fe20000000000 */
[----:B------:R-:W-:-:S04]  /*00d0*/  SHF.R.S32.HI R3, RZ, 0x1f, R14 ;  /* 0x0000001fff037819 */ /* 0x000fc8000001140e */
[----:B------:R-:W-:Y:S02]  /*00e0*/  LEA.HI R2, R13, R0, RZ, 0x4 ;  /* 0x000000000d027211 */ /* 0x000fe400078f20ff */
[----:B------:R-:W-:Y:S02]  /*00f0*/  LEA.HI R6, R3, R14, RZ, 0x4 ;  /* 0x0000000e03067211 */ /* 0x000fe400078f20ff */
[----:B------:R-:W-:Y:S02]  /*0100*/  SHF.R.S32.HI R3, RZ, 0x4, R2 ;  /* 0x00000004ff037819 */ /* 0x000fe40000011402 */
[----:B------:R-:W-:Y:S02]  /*0110*/  SHF.R.S32.HI R2, RZ, 0x4, R6 ;  /* 0x00000004ff027819 */ /* 0x000fe40000011406 */
[----:B------:R-:W-:Y:S02]  /*0120*/  LEA.HI R8, R3, R3, RZ, 0x4 ;  /* 0x0000000303087211 */ /* 0x000fe400078f20ff */
[----:B------:R-:W-:-:S02]  /*0130*/  LEA.HI R7, R2, R2, RZ, 0x4 ;  /* 0x0000000202077211 */ /* 0x000fc400078f20ff */
[----:B------:R-:W-:Y:S02]  /*0140*/  LOP3.LUT R8, R8, 0xfffffff0, RZ, 0xc0, !PT ;  /* 0xfffffff008087812 */ /* 0x000fe400078ec0ff */
[----:B------:R-:W-:-:S03]  /*0150*/  LOP3.LUT R7, R7, 0xfffffff0, RZ, 0xc0, !PT ;  /* 0xfffffff007077812 */ /* 0x000fc600078ec0ff */
[----:B------:R-:W-:Y:S02]  /*0160*/  IMAD.IADD R3, R3, 0x1, -R8 ;  /* 0x0000000103037824 */ /* 0x000fe400078e0a08 */
[----:B------:R-:W-:Y:S02]  /*0170*/  IMAD.IADD R7, R2, 0x1, -R7 ;  /* 0x0000000102077824 */ /* 0x000fe400078e0a07 */
[----:B--2---:R-:W-:-:S04]  /*0180*/  IMAD.WIDE R2, R3, 0x8, R4 ;  /* 0x0000000803027825 */ /* 0x004fc800078e0204 */
[----:B------:R-:W-:Y:S01]  /*0190*/  IMAD.WIDE R16, R7, 0x8, R4 ;  /* 0x0000000807107825 */ /* 0x000fe200078e0204 */
[----:B------:R-:W-:Y:S01]  /*01a0*/  LOP3.LUT R7, R6, 0xfffffff0, RZ, 0xc0, !PT ;  /* 0xfffffff006077812 */ /* 0x000fe200078ec0ff */
[----:B------:R-:W2:Y:S04]  /*01b0*/  LDG.E.EL.64 R2, desc[UR4][R2.64] ;  /* 0x0000000402027981 */ /* 0x000ea8000c2e1b00 */
[----:B------:R-:W3:Y:S01]  /*01c0*/  LDG.E.EL.64 R16, desc[UR4][R16.64] ;  /* 0x0000000410107981 */ /* 0x000ee2000c2e1b00 */
[----:B------:R-:W-:-:S04]  /*01d0*/  IMAD.IADD R7, R14, 0x1, -R7 ;  /* 0x000000010e077824 */ /* 0x000fc800078e0a07 */
[----:B------:R-:W-:-:S06]  /*01e0*/  IMAD.WIDE R8, R7, 0x8, R4 ;  /* 0x0000000807087825 */ /* 0x000fcc00078e0204 */
[----:B------:R-:W4:Y:S01]  /*01f0*/  LDG.E.EL.128 R8, desc[UR4][R8.64] ;  /* 0x0000000408087981 */ /* 0x000f22000c2e1d00 */
[----:B------:R-:W-:-:S05]  /*0200*/  VIADD R6, R14, 0x2 ;  /* 0x000000020e067836 */ /* 0x000fca0000000000 */
[----:B------:R-:W-:-:S04]  /*0210*/  LEA.HI R7, R13, R6, RZ, 0x4 ;  /* 0x000000060d077211 */ /* 0x000fc800078f20ff */
[----:B------:R-:W-:-:S05]  /*0220*/  LOP3.LUT R7, R7, 0xfffffff0, RZ, 0xc0, !PT ;  /* 0xfffffff007077812 */ /* 0x000fca00078ec0ff */
[----:B------:R-:W-:-:S04]  /*0230*/  IMAD.IADD R7, R6, 0x1, -R7 ;  /* 0x0000000106077824 */ /* 0x000fc800078e0a07 */
[----:B------:R-:W-:-:S06]  /*0240*/  IMAD.WIDE R4, R7, 0x8, R4 ;  /* 0x0000000807047825 */ /* 0x000fcc00078e0204 */
[----:B------:R-:W5:Y:S01]  /*0250*/  LDG.E.EL.128 R4, desc[UR4][R4.64] ;  /* 0x0000000404047981 */ /* 0x000f62000c2e1d00 */
[C---:B------:R-:W-:Y:S02]  /*0260*/  LEA.HI R12, R13.reuse, R14, RZ, 0x8 ;  /* 0x0000000e0d0c7211 */ /* 0x040fe400078f40ff */
[----:B------:R-:W-:Y:S02]  /*0270*/  LEA.HI R0, R13, R0, RZ, 0x8 ;  /* 0x000000000d007211 */ /* 0x000fe400078f40ff */
[----:B------:R-:W-:Y:S02]  /*0280*/  SHF.R.S32.HI R12, RZ, 0x8, R12 ;  /* 0x00000008ff0c7819 */ /* 0x000fe4000001140c */
[----:B------:R-:W-:-:S03]  /*0290*/  SHF.R.S32.HI R0, RZ, 0x8, R0 ;  /* 0x00000008ff007819 */ /* 0x000fc60000011400 */
[----:B------:R-:W-:Y:S02]  /*02a0*/  IMAD.SHL.U32 R12, R12, 0x40, RZ ;  /* 0x000000400c0c7824 */ /* 0x000fe400078e00ff */
[----:B------:R-:W-:Y:S01]  /*02b0*/  IMAD.SHL.U32 R0, R0, 0x40, RZ ;  /* 0x0000004000007824 */ /* 0x000fe200078e00ff */
[----:B--2---:R-:W-:Y:S02]  /*02c0*/  SHF.R.U32.HI R15, RZ, 0x1c, R3 ;  /* 0x0000001cff0f7819 */ /* 0x004fe40000011603 */
[----:B---3--:R-:W-:Y:S02]  /*02d0*/  SHF.R.U32.HI R19, RZ, 0x1c, R17 ;  /* 0x0000001cff137819 */ /* 0x008fe40000011611 */
[----:B------:R-:W-:Y:S02]  /*02e0*/  LOP3.LUT R15, R15, 0x8, RZ, 0xc0, !PT ;  /* 0x000000080f0f7812 */ /* 0x000fe400078ec0ff */
[----:B------:R-:W-:Y:S02]  /*02f0*/  LOP3.LUT R19, R19, 0x8, RZ, 0xc0, !PT ;  /* 0x0000000813137812 */ /* 0x000fe400078ec0ff */
[----:B------:R-:W-:-:S02]  /*0300*/  IADD3 R13, P1, R2, R15, RZ ;  /* 0x0000000f020d7210 */ /* 0x000fc40007f3e0ff */
[----:B------:R-:W-:Y:S02]  /*0310*/  IADD3 R18, P0, R16, R19, RZ ;  /* 0x0000001310127210 */ /* 0x000fe40007f1e0ff */
[----:B------:R-:W-:Y:S01]  /*0320*/  SHF.R.S32.HI R19, RZ, 0x1f, R12 ;  /* 0x0000001fff137819 */ /* 0x000fe2000001140c */
[----:B------:R-:W-:Y:S01]  /*0330*/  IMAD.X R16, RZ, RZ, R3, P1 ;  /* 0x000000ffff107224 */ /* 0x000fe200008e0603 */
[----:B----4-:R-:W-:Y:S01]  /*0340*/  SHF.R.U32.HI R2, RZ, 0x1c, R9 ;  /* 0x0000001cff027819 */ /* 0x010fe20000011609 */
[----:B------:R-:W-:Y:S01]  /*0350*/  IMAD.X R17, RZ, RZ, R17, P0 ;  /* 0x000000ffff117224 */ /* 0x000fe200000e0611 */
[----:B------:R-:W-:Y:S02]  /*0360*/  SHF.R.S32.HI R15, RZ, 0x1f, R0 ;  /* 0x0000001fff0f7819 */ /* 0x000fe40000011400 */
[----:B------:R-:W-:Y:S02]  /*0370*/  LEA R21, P1, R13, R0, 0x3 ;  /* 0x000000000d157211 */ /* 0x000fe400078218ff */
[----:B------:R-:W-:-:S02]  /*0380*/  LEA R25, P0, R18, R12, 0x3 ;  /* 0x0000000c12197211 */ /* 0x000fc400078018ff */
[----:B------:R-:W-:Y:S02]  /*0390*/  LOP3.LUT R12, R2, 0x8, RZ, 0xc0, !PT ;  /* 0x00000008020c7812 */ /* 0x000fe400078ec0ff */
[----:B------:R-:W-:Y:S02]  /*03a0*/  SHF.R.U32.HI R0, RZ, 0x1c, R11 ;  /* 0x0000001cff007819 */ /* 0x000fe4000001160b */
[----:B------:R-:W-:Y:S02]  /*03b0*/  LEA.HI.X R15, R13, R15, R16, 0x3, P1 ;  /* 0x0000000f0d0f7211 */ /* 0x000fe400008f1c10 */
[----:B------:R-:W-:Y:S02]  /*03c0*/  LEA.HI.X R19, R18, R19, R17, 0x3, P0 ;  /* 0x0000001312137211 */ /* 0x000fe400000f1c11 */
[C-C-:B------:R-:W-:Y:S02]  /*03d0*/  IADD3 R2, P0, P1, R12.reuse, R25, R8.reuse ;  /* 0x000000190c027210 */ /* 0x140fe4000791e008 */
[----:B------:R-:W-:-:S02]  /*03e0*/  IADD3 R12, P2, P3, R12, R21, R8 ;  /* 0x000000150c0c7210 */ /* 0x000fc40007b5e008 */
[----:B------:R-:W-:Y:S02]  /*03f0*/  LOP3.LUT R0, R0, 0x8, RZ, 0xc0, !PT ;  /* 0x0000000800007812 */ /* 0x000fe400078ec0ff */
[--C-:B------:R-:W-:Y:S02]  /*0400*/  IADD3.X R3, RZ, R19, R9.reuse, P0, P1 ;  /* 0x00000013ff037210 */ /* 0x100fe400007e2409 */
[----:B------:R-:W-:Y:S02]  /*0410*/  IADD3.X R9, RZ, R15, R9, P2, P3 ;  /* 0x0000000fff097210 */ /* 0x000fe400017e6409 */
[C-C-:B------:R-:W-:Y:S02]  /*0420*/  IADD3 R18, P0, P1, R0.reuse, R25, R10.reuse ;  /* 0x0000001900127210 */ /* 0x140fe4000791e00a */
[----:B------:R-:W-:Y:S01]  /*0430*/  IADD3 R0, P2, P3, R0, R21, R10 ;  /* 0x0000001500007210 */ /* 0x000fe20007b5e00a */
[----:B------:R-:W-:Y:S01]  /*0440*/  IMAD.SHL.U32 R10, R12, 0x4, RZ ;  /* 0x000000040c0a7824 */ /* 0x000fe200078e00ff */
[C---:B------:R-:W-:Y:S01]  /*0450*/  SHF.L.U64.HI R3, R2.reuse, 0x2, R3 ;  /* 0x0000000202037819 */ /* 0x040fe20000010203 */
[----:B------:R-:W-:Y:S01]  /*0460*/  IMAD.SHL.U32 R2, R2, 0x4, RZ ;  /* 0x0000000402027824 */ /* 0x000fe200078e00ff */
[----:B------:R-:W-:-:S02]  /*0470*/  SHF.L.U64.HI R16, R12, 0x2, R9 ;  /* 0x000000020c107819 */ /* 0x000fc40000010209 */
[--C-:B------:R-:W-:Y:S02]  /*0480*/  IADD3.X R17, RZ, R19, R11.reuse, P0, P1 ;  /* 0x00000013ff117210 */ /* 0x100fe400007e240b */
[----:B------:R-:W-:Y:S01]  /*0490*/  IADD3 R12, P0, R10, UR6, RZ ;  /* 0x000000060a0c7c10 */ /* 0x000fe2000ff1e0ff */
[----:B------:R-:W-:Y:S01]  /*04a0*/  IMAD.SHL.U32 R20, R18, 0x4, RZ ;  /* 0x0000000412147824 */ /* 0x000fe200078e00ff */
[----:B------:R-:W-:Y:S02]  /*04b0*/  IADD3 R8, P4, R2, UR6, RZ ;  /* 0x0000000602087c10 */ /* 0x000fe4000ff9e0ff */
[----:B------:R-:W-:Y:S02]  /*04c0*/  IADD3 R2, P5, R2, UR8, RZ ;  /* 0x0000000802027c10 */ /* 0x000fe4000ffbe0ff */
[----:B------:R-:W-:Y:S02]  /*04d0*/  IADD3.X R27, RZ, R15, R11, P2, P3 ;  /* 0x0000000fff1b7210 */ /* 0x000fe400017e640b */
[----:B------:R-:W-:-:S02]  /*04e0*/  IADD3 R10, P1, R10, UR8, RZ ;  /* 0x000000080a0a7c10 */ /* 0x000fc4000ff3e0ff */
[----:B------:R-:W-:Y:S02]  /*04f0*/  IADD3.X R13, R16, UR7, RZ, P0, !PT ;  /* 0x00000007100d7c10 */ /* 0x000fe400087fe4ff */
[----:B------:R-:W-:Y:S02]  /*0500*/  IADD3.X R9, R3, UR7, RZ, P4, !PT ;  /* 0x0000000703097c10 */ /* 0x000fe4000a7fe4ff */
[----:B------:R-:W-:Y:S01]  /*0510*/  SHF.L.U64.HI R17, R18, 0x2, R17 ;  /* 0x0000000212117819 */ /* 0x000fe20000010211 */
[----:B------:R5:W2:Y:S01]  /*0520*/  LDG.E.EL R22, desc[UR4][R12.64] ;  /* 0x000000040c167981 */ /* 0x000aa2000c2e1900 */
[----:B------:R-:W-:Y:S02]  /*0530*/  IADD3.X R3, R3, UR9, RZ, P5, !PT ;  /* 0x0000000903037c10 */ /* 0x000fe4000affe4ff */
[----:B------:R-:W-:Y:S01]  /*0540*/  IADD3 R26, P0, R20, UR6, RZ ;  /* 0x00000006141a7c10 */ /* 0x000fe2000ff1e0ff */
[----:B------:R-:W3:Y:S01]  /*0550*/  LDG.E.EL R8, desc[UR4][R8.64] ;  /* 0x0000000408087981 */ /* 0x000ee2000c2e1900 */
[----:B------:R-:W-:-:S02]  /*0560*/  IADD3.X R11, R16, UR9, RZ, P1, !PT ;  /* 0x00000009100b7c10 */ /* 0x000fc40008ffe4ff */
[C---:B------:R-:W-:Y:S01]  /*0570*/  SHF.L.U64.HI R18, R0.reuse, 0x2, R27 ;  /* 0x0000000200127819 */ /* 0x040fe2000001021b */
[----:B------:R-:W-:Y:S01]  /*0580*/  IMAD.SHL.U32 R0, R0, 0x4, RZ ;  /* 0x0000000400007824 */ /* 0x000fe200078e00ff */
[----:B------:R-:W-:Y:S01]  /*0590*/  IADD3 R16, P1, R20, UR8, RZ ;  /* 0x0000000814107c10 */ /* 0x000fe2000ff3e0ff */
[----:B------:R1:W3:Y:S01]  /*05a0*/  LDG.E.EL R23, desc[UR4][R2.64] ;  /* 0x0000000402177981 */ /* 0x0002e2000c2e1900 */
[----:B-----5:R-:W-:Y:S02]  /*05b0*/  SHF.R.U32.HI R13, RZ, 0x1c, R5 ;  /* 0x0000001cff0d7819 */ /* 0x020fe40000011605 */
[----:B------:R-:W-:Y:S01]  /*05c0*/  IADD3.X R27, R17, UR7, RZ, P0, !PT ;  /* 0x00000007111b7c10 */ /* 0x000fe200087fe4ff */
[----:B------:R-:W2:Y:S01]  /*05d0*/  LDG.E.EL R11, desc[UR4][R10.64] ;  /* 0x000000040a0b7981 */ /* 0x000ea2000c2e1900 */
[----:B------:R-:W-:Y:S02]  /*05e0*/  IADD3.X R17, R17, UR9, RZ, P1, !PT ;  /* 0x0000000911117c10 */ /* 0x000fe40008ffe4ff */
[----:B------:R-:W-:Y:S01]  /*05f0*/  IADD3 R12, P1, R0, UR8, RZ ;  /* 0x00000008000c7c10 */ /* 0x000fe2000ff3e0ff */
[----:B------:R4:W5:Y:S01]  /*0600*/  LDG.E.EL R20, desc[UR4][R26.64] ;  /* 0x000000041a147981 */ /* 0x000962000c2e1900 */
[----:B-1----:R-:W-:-:S02]  /*0610*/  IADD3 R2, P0, R0, UR6, RZ ;  /* 0x0000000600027c10 */ /* 0x002fc4000ff1e0ff */
[----:B------:R-:W-:Y:S01]  /*0620*/  LOP3.LUT R0, R13, 0x8, RZ, 0xc0, !PT ;  /* 0x000000080d007812 */ /* 0x000fe200078ec0ff */
[----:B------:R1:W5:Y:S01]  /*0630*/  LDG.E.EL R9, desc[UR4][R16.64] ;  /* 0x0000000410097981 */ /* 0x000362000c2e1900 */
[----:B------:R-:W-:Y:S02]  /*0640*/  SHF.R.U32.HI R24, RZ, 0x1c, R7 ;  /* 0x0000001cff187819 */ /* 0x000fe40000011607 */
[----:B------:R-:W-:Y:S02]  /*0650*/  IADD3.X R3, R18, UR7, RZ, P0, !PT ;  /* 0x0000000712037c10 */ /* 0x000fe400087fe4ff */
[----:B------:R-:W-:Y:S02]  /*0660*/  IADD3.X R13, R18, UR9, RZ, P1, !PT ;  /* 0x00000009120d7c10 */ /* 0x000fe40008ffe4ff */
[--C-:B------:R-:W-:Y:S02]  /*0670*/  IADD3 R18, P2, P3, R0, R25, R4.reuse ;  /* 0x0000001900127210 */ /* 0x100fe40007b5e004 */
[----:B------:R-:W-:Y:S01]  /*0680*/  LOP3.LUT R24, R24, 0x8, RZ, 0xc0, !PT ;  /* 0x0000000818187812 */ /* 0x000fe200078ec0ff */
[----:B------:R1:W5:Y:S01]  /*0690*/  LDG.E.EL R3, desc[UR4][R2.64] ;  /* 0x0000000402037981 */ /* 0x000362000c2e1900 */
[----:B------:R-:W-:Y:S01]  /*06a0*/  IADD3 R0, P0, P1, R0, R21, R4 ;  /* 0x0000001500007210 */ /* 0x000fe2000791e004 */
[----:B------:R-:W-:Y:S01]  /*06b0*/  IMAD.SHL.U32 R4, R18, 0x4, RZ ;  /* 0x0000000412047824 */ /* 0x000fe200078e00ff */
[----:B0---4-:R-:W-:Y:S01]  /*06c0*/  IADD3.X R27, RZ, R19, R5, P2, P3 ;  /* 0x00000013ff1b7210 */ /* 0x011fe200017e6405 */
[----:B------:R0:W4:Y:S01]  /*06d0*/  LDG.E.EL R10, desc[UR4][R12.64] ;  /* 0x000000040c0a7981 */ /* 0x000122000c2e1900 */
[----:B------:R-:W-:-:S02]  /*06e0*/  IADD3 R25, P5, P6, R24, R25, R6 ;  /* 0x0000001918197210 */ /* 0x000fc40007ebe006 */
[----:B------:R-:W-:Y:S02]  /*06f0*/  IADD3 R21, P2, P3, R24, R21, R6 ;  /* 0x0000001518157210 */ /* 0x000fe40007b5e006 */
[----:B-1----:R-:W-:Y:S02]  /*0700*/  SHF.L.U64.HI R16, R18, 0x2, R27 ;  /* 0x0000000212107819 */ /* 0x002fe4000001021b */
[----:B------:R-:W-:Y:S02]  /*0710*/  IADD3.X R17, RZ, R15, R5, P0, P1 ;  /* 0x0000000fff117210 */ /* 0x000fe400007e2405 */
[----:B------:R-:W-:Y:S02]  /*0720*/  IADD3 R18, P4, R4, UR6, RZ ;  /* 0x0000000604127c10 */ /* 0x000fe4000ff9e0ff */
[----:B------:R-:W-:Y:S01]  /*0730*/  IADD3 R6, P0, R4, UR8, RZ ;  /* 0x0000000804067c10 */ /* 0x000fe2000ff1e0ff */
[----:B------:R-:W-:Y:S01]  /*0740*/  IMAD.SHL.U32 R4, R25, 0x4, RZ ;  /* 0x0000000419047824 */ /* 0x000fe200078e00ff */
[----:B------:R-:W-:-:S02]  /*0750*/  IADD3.X R2, RZ, R19, R7, P5, P6 ;  /* 0x00000013ff027210 */ /* 0x000fc40002fec407 */
[----:B0-----:R-:W-:Y:S02]  /*0760*/  IADD3.X R12, RZ, R15, R7, P2, P3 ;  /* 0x0000000fff0c7210 */ /* 0x001fe400017e6407 */
[----:B------:R-:W-:Y:S02]  /*0770*/  SHF.L.U64.HI R5, R25, 0x2, R2 ;  /* 0x0000000219057819 */ /* 0x000fe40000010202 */
[----:B------:R-:W-:Y:S02]  /*0780*/  IADD3.X R7, R16, UR9, RZ, P0, !PT ;  /* 0x0000000910077c10 */ /* 0x000fe400087fe4ff */
[C---:B------:R-:W-:Y:S01]  /*0790*/  SHF.L.U64.HI R2, R0.reuse, 0x2, R17 ;  /* 0x0000000200027819 */ /* 0x040fe20000010211 */
[----:B------:R-:W-:Y:S01]  /*07a0*/  IMAD.SHL.U32 R0, R0, 0x4, RZ ;  /* 0x0000000400007824 */ /* 0x000fe200078e00ff */
[----:B------:R-:W-:Y:S01]  /*07b0*/  IADD3 R26, P0, R4, UR6, RZ ;  /* 0x00000006041a7c10 */ /* 0x000fe2000ff1e0ff */
[----:B------:R-:W-:Y:S01]  /*07c0*/  IMAD.SHL.U32 R13, R21, 0x4, RZ ;  /* 0x00000004150d7824 */ /* 0x000fe200078e00ff */
[----:B------:R-:W-:Y:S01]  /*07d0*/  IADD3.X R19, R16, UR7, RZ, P4, !PT ;  /* 0x0000000710137c10 */ /* 0x000fe2000a7fe4ff */
[----:B------:R0:W4:Y:S01]  /*07e0*/  LDG.E.EL R25, desc[UR4][R6.64] ;  /* 0x0000000406197981 */ /* 0x000122000c2e1900 */
[----:B------:R-:W-:-:S02]  /*07f0*/  IADD3.X R27, R5, UR7, RZ, P0, !PT ;  /* 0x00000007051b7c10 */ /* 0x000fc400087fe4ff */
[----:B------:R-:W-:Y:S01]  /*0800*/  IADD3 R16, P0, R0, UR6, RZ ;  /* 0x0000000600107c10 */ /* 0x000fe2000ff1e0ff */
[----:B------:R1:W4:Y:S01]  /*0810*/  LDG.E.EL R24, desc[UR4][R18.64] ;  /* 0x0000000412187981 */ /* 0x000322000c2e1900 */
[----:B------:R-:W-:Y:S02]  /*0820*/  IADD3 R4, P1, R4, UR8, RZ ;  /* 0x0000000804047c10 */ /* 0x000fe4000ff3e0ff */
[----:B------:R-:W-:Y:S02]  /*0830*/  IADD3.X R17, R2, UR7, RZ, P0, !PT ;  /* 0x0000000702117c10 */ /* 0x000fe400087fe4ff */
[----:B------:R-:W-:Y:S02]  /*0840*/  SHF.L.U64.HI R15, R21, 0x2, R12 ;  /* 0x00000002150f7819 */ /* 0x000fe4000001020c */
[----:B0-----:R-:W-:Y:S01]  /*0850*/  IADD3 R6, P2, R0, UR8, RZ ;  /* 0x0000000800067c10 */ /* 0x001fe2000ff5e0ff */
[----:B------:R0:W4:Y:S01]  /*0860*/  LDG.E.EL R21, desc[UR4][R26.64] ;  /* 0x000000041a157981 */ /* 0x000122000c2e1900 */
[----:B------:R-:W-:-:S02]  /*0870*/  IADD3.X R5, R5, UR9, RZ, P1, !PT ;  /* 0x0000000905057c10 */ /* 0x000fc40008ffe4ff */
[----:B-1----:R-:W-:Y:S02]  /*0880*/  IADD3 R18, P0, R13, UR8, RZ ;  /* 0x000000080d127c10 */ /* 0x002fe4000ff1e0ff */
[----:B------:R-:W-:Y:S01]  /*0890*/  IADD3 R12, P1, R13, UR6, RZ ;  /* 0x000000060d0c7c10 */ /* 0x000fe2000ff3e0ff */
[----:B------:R2:W4:Y:S01]  /*08a0*/  LDG.E.EL R0, desc[UR4][R4.64] ;  /* 0x0000000404007981 */ /* 0x000522000c2e1900 */
[----:B------:R-:W-:Y:S02]  /*08b0*/  IADD3.X R7, R2, UR9, RZ, P2, !PT ;  /* 0x0000000902077c10 */ /* 0x000fe400097fe4ff */
[----:B------:R-:W-:Y:S01]  /*08c0*/  IADD3.X R19, R15, UR9, RZ, P0, !PT ;  /* 0x000000090f137c10 */ /* 0x000fe200087fe4ff */
[----:B------:R-:W4:Y:S01]  /*08d0*/  LDG.E.EL R2, desc[UR4][R16.64] ;  /* 0x0000000410027981 */ /* 0x000f22000c2e1900 */
[----:B------:R-:W-:Y:S01]  /*08e0*/  IADD3.X R13, R15, UR7, RZ, P1, !PT ;  /* 0x000000070f0d7c10 */ /* 0x000fe20008ffe4ff */
[----:B0-----:R-:W0:Y:S02]  /*08f0*/  LDC.64 R26, c[0x0][0x228] ;  /* 0x00008a00ff1a7b82 */ /* 0x001e240000000a00 */
[----:B------:R-:W4:Y:S04]  /*0900*/  LDG.E.EL R7, desc[UR4][R6.64] ;  /* 0x0000000406077981 */ /* 0x000f28000c2e1900 */
[----:B------:R-:W4:Y:S04]  /*0910*/  LDG.E.EL R12, desc[UR4][R12.64] ;  /* 0x000000040c0c7981 */ /* 0x000f28000c2e1900 */
[----:B------:R-:W4:Y:S01]  /*0920*/  LDG.E.EL R19, desc[UR4][R18.64] ;  /* 0x0000000412137981 */ /* 0x000f22000c2e1900 */
[----:B0-----:R-:W-:-:S04]  /*0930*/  IMAD.WIDE R14, R14, 0x4, R26 ;  /* 0x000000040e0e7825 */ /* 0x001fc800078e021a */
[----:B---3--:R-:W-:Y:S01]  /*0940*/  FADD R8, R8, R23 ;  /* 0x0000001708087221 */ /* 0x008fe20000000000 */
[----:B--2---:R-:W-:Y:S01]  /*0950*/  FADD R4, R22, R11 ;  /* 0x0000000b16047221 */ /* 0x004fe20000000000 */
[----:B-----5:R-:W-:Y:S01]  /*0960*/  FADD R9, R20, R9 ;  /* 0x0000000914097221 */ /* 0x020fe20000000000 */
[----:B----4-:R-:W-:Y:S01]  /*0970*/  FADD R5, R3, R10 ;  /* 0x0000000a03057221 */ /* 0x010fe20000000000 */
[----:B------:R-:W-:Y:S01]  /*0980*/  FADD R10, R24, R25 ;  /* 0x00000019180a7221 */ /* 0x000fe20000000000 */
[----:B------:R-:W-:Y:S01]  /*0990*/  FADD R11, R21, R0 ;  /* 0x00000000150b7221 */ /* 0x000fe20000000000 */
[----:B------:R-:W-:-:S04]  /*09a0*/  FADD R6, R2, R7 ;  /* 0x0000000702067221 */ /* 0x000fc80000000000 */
[----:B------:R-:W-:Y:S01]  /*09b0*/  STG.E.128 desc[UR4][R14.64], R8 ;  /* 0x000000080e007986 */ /* 0x000fe2000c101d04 */
[----:B------:R-:W-:-:S05]  /*09c0*/  FADD R7, R12, R19 ;  /* 0x000000130c077221 */ /* 0x000fca0000000000 */
[----:B------:R-:W-:Y:S01]  /*09d0*/  STG.E.128 desc[UR4][R14.64+0x800], R4 ;  /* 0x000800040e007986 */ /* 0x000fe2000c101d04 */
[----:B------:R-:W-:Y:S05]  /*09e0*/  EXIT ;  /* 0x000000000000794d */ /* 0x000fea0003800000 */
.L_x_0:
[----:B------:R-:W-:-:S00]  /*09f0*/  BRA `(.L_x_0) ;  /* 0xfffffffc00fc7947 */ /* 0x000fc0000383ffff */
[----:B------:R-:W-:-:S00]  /*0a00*/  NOP ;  /* 0x0000000000007918 */ /* 0x000fc00000000000 */
[----:B------:R-:W-:-:S00]  /*0a10*/  NOP ;  /* 0x0000000000007918 */ /* 0x000fc00000000000 */
[----:B------:R-:W-:-:S00]  /*0a20*/  NOP ;  /* 0x0000000000007918 */ /* 0x000fc00000000000 */
[----:B------:R-:W-:-:S00]  /*0a30*/  NOP ;  /* 0x0000000000007918 */ /* 0x000fc00000000000 */
[----:B------:R-:W-:-:S00]  /*0a40*/  NOP ;  /* 0x0000000000007918 */ /* 0x000fc00000000000 */
[----:B------:R-:W-:-:S00]  /*0a50*/  NOP ;  /* 0x0000000000007918 */ /* 0x000fc00000000000 */
[----:B------:R-:W-:-:S00]  /*0a60*/  NOP ;  /* 0x0000000000007918 */ /* 0x000fc00000000000 */
[----:B------:R-:W-:-:S00]  /*0a70*/  NOP ;  /* 0x0000000000007918 */ /* 0x000fc00000000000 */
.L_x_1:


//--------------------- .nv.constant0.triton_poi_fused__unsafe_index_add_29 --------------------------
	.section	.nv.constant0.triton_poi_fused__unsafe_index_add_29,"a",@progbits
	.sectionflags	@""
	.align	4
.nv.constant0.triton_poi_fused__unsafe_index_add_29:
	.zero		564
